//
// Generated by NVIDIA NVVM Compiler
//
// Compiler Build ID: CL-36424714
// Cuda compilation tools, release 13.0, V13.0.88
// Based on NVVM 20.0.0
//

.version 9.0
.target sm_100
.address_size 64

	// .globl	_Z11naive_sgemmPfS_S_iii

.visible .entry _Z11naive_sgemmPfS_S_iii(
	.param .u64 .ptr .align 1 _Z11naive_sgemmPfS_S_iii_param_0,
	.param .u64 .ptr .align 1 _Z11naive_sgemmPfS_S_iii_param_1,
	.param .u64 .ptr .align 1 _Z11naive_sgemmPfS_S_iii_param_2,
	.param .u32 _Z11naive_sgemmPfS_S_iii_param_3,
	.param .u32 _Z11naive_sgemmPfS_S_iii_param_4,
	.param .u32 _Z11naive_sgemmPfS_S_iii_param_5
)
{
	.reg .pred 	%p<13>;
	.reg .b32 	%r<41>;
	.reg .b32 	%f<68>;
	.reg .b64 	%rd<53>;

	ld.param.u64 	%rd7, [_Z11naive_sgemmPfS_S_iii_param_0];
	ld.param.u64 	%rd8, [_Z11naive_sgemmPfS_S_iii_param_1];
	ld.param.u64 	%rd6, [_Z11naive_sgemmPfS_S_iii_param_2];
	ld.param.u32 	%r20, [_Z11naive_sgemmPfS_S_iii_param_3];
	ld.param.u32 	%r18, [_Z11naive_sgemmPfS_S_iii_param_4];
	ld.param.u32 	%r19, [_Z11naive_sgemmPfS_S_iii_param_5];
	cvta.to.global.u64 	%rd1, %rd8;
	cvta.to.global.u64 	%rd2, %rd7;
	mov.u32 	%r21, %tid.y;
	mov.u32 	%r22, %ntid.y;
	mov.u32 	%r23, %ctaid.y;
	mad.lo.s32 	%r1, %r22, %r23, %r21;
	mov.u32 	%r24, %tid.x;
	mov.u32 	%r25, %ntid.x;
	mov.u32 	%r26, %ctaid.x;
	mad.lo.s32 	%r2, %r25, %r26, %r24;
	setp.ge.s32 	%p1, %r1, %r20;
	setp.ge.s32 	%p2, %r2, %r18;
	or.pred  	%p3, %p1, %p2;
	@%p3 bra 	$L__BB0_14;
	setp.lt.s32 	%p4, %r19, 1;
	mov.f32 	%f67, 0f00000000;
	@%p4 bra 	$L__BB0_13;
	mul.lo.s32 	%r3, %r19, %r1;
	and.b32  	%r4, %r19, 7;
	setp.lt.u32 	%p5, %r19, 8;
	mov.f32 	%f67, 0f00000000;
	mov.b32 	%r39, 0;
	@%p5 bra 	$L__BB0_5;
	and.b32  	%r39, %r19, 2147483640;
	neg.s32 	%r37, %r39;
	shl.b32 	%r7, %r18, 3;
	mul.wide.u32 	%rd9, %r3, 4;
	add.s64 	%rd10, %rd9, %rd2;
	add.s64 	%rd52, %rd10, 16;
	mov.f32 	%f67, 0f00000000;
	mul.wide.s32 	%rd13, %r18, 4;
	mov.u32 	%r36, %r2;
$L__BB0_4:
	.pragma "nounroll";
	ld.global.f32 	%f17, [%rd52+-16];
	mul.wide.s32 	%rd11, %r36, 4;
	add.s64 	%rd12, %rd1, %rd11;
	ld.global.f32 	%f18, [%rd12];
	fma.rn.f32 	%f19, %f17, %f18, %f67;
	ld.global.f32 	%f20, [%rd52+-12];
	add.s64 	%rd14, %rd12, %rd13;
	ld.global.f32 	%f21, [%rd14];
	fma.rn.f32 	%f22, %f20, %f21, %f19;
	ld.global.f32 	%f23, [%rd52+-8];
	add.s64 	%rd15, %rd14, %rd13;
	ld.global.f32 	%f24, [%rd15];
	fma.rn.f32 	%f25, %f23, %f24, %f22;
	ld.global.f32 	%f26, [%rd52+-4];
	add.s64 	%rd16, %rd15, %rd13;
	ld.global.f32 	%f27, [%rd16];
	fma.rn.f32 	%f28, %f26, %f27, %f25;
	ld.global.f32 	%f29, [%rd52];
	add.s64 	%rd17, %rd16, %rd13;
	ld.global.f32 	%f30, [%rd17];
	fma.rn.f32 	%f31, %f29, %f30, %f28;
	ld.global.f32 	%f32, [%rd52+4];
	add.s64 	%rd18, %rd17, %rd13;
	ld.global.f32 	%f33, [%rd18];
	fma.rn.f32 	%f34, %f32, %f33, %f31;
	ld.global.f32 	%f35, [%rd52+8];
	add.s64 	%rd19, %rd18, %rd13;
	ld.global.f32 	%f36, [%rd19];
	fma.rn.f32 	%f37, %f35, %f36, %f34;
	ld.global.f32 	%f38, [%rd52+12];
	add.s64 	%rd20, %rd19, %rd13;
	ld.global.f32 	%f39, [%rd20];
	fma.rn.f32 	%f67, %f38, %f39, %f37;
	add.s32 	%r37, %r37, 8;
	add.s32 	%r36, %r36, %r7;
	add.s64 	%rd52, %rd52, 32;
	setp.ne.s32 	%p6, %r37, 0;
	@%p6 bra 	$L__BB0_4;
$L__BB0_5:
	setp.eq.s32 	%p7, %r4, 0;
	@%p7 bra 	$L__BB0_13;
	and.b32  	%r13, %r19, 3;
	setp.lt.u32 	%p8, %r4, 4;
	@%p8 bra 	$L__BB0_8;
	add.s32 	%r28, %r39, %r3;
	mul.wide.u32 	%rd21, %r28, 4;
	add.s64 	%rd22, %rd2, %rd21;
	ld.global.f32 	%f41, [%rd22];
	mad.lo.s32 	%r29, %r39, %r18, %r2;
	mul.wide.s32 	%rd23, %r29, 4;
	add.s64 	%rd24, %rd1, %rd23;
	ld.global.f32 	%f42, [%rd24];
	fma.rn.f32 	%f43, %f41, %f42, %f67;
	cvt.u64.u32 	%rd25, %r3;
	cvt.u64.u32 	%rd26, %r39;
	add.s64 	%rd27, %rd26, %rd25;
	shl.b64 	%rd28, %rd27, 2;
	add.s64 	%rd29, %rd2, %rd28;
	ld.global.f32 	%f44, [%rd29+4];
	mul.wide.s32 	%rd30, %r18, 4;
	add.s64 	%rd31, %rd24, %rd30;
	ld.global.f32 	%f45, [%rd31];
	fma.rn.f32 	%f46, %f44, %f45, %f43;
	ld.global.f32 	%f47, [%rd29+8];
	add.s64 	%rd32, %rd31, %rd30;
	ld.global.f32 	%f48, [%rd32];
	fma.rn.f32 	%f49, %f47, %f48, %f46;
	ld.global.f32 	%f50, [%rd29+12];
	add.s64 	%rd33, %rd32, %rd30;
	ld.global.f32 	%f51, [%rd33];
	fma.rn.f32 	%f67, %f50, %f51, %f49;
	add.s32 	%r39, %r39, 4;
$L__BB0_8:
	setp.eq.s32 	%p9, %r13, 0;
	@%p9 bra 	$L__BB0_13;
	setp.eq.s32 	%p10, %r13, 1;
	@%p10 bra 	$L__BB0_11;
	add.s32 	%r30, %r39, %r3;
	mul.wide.u32 	%rd34, %r30, 4;
	add.s64 	%rd35, %rd2, %rd34;
	ld.global.f32 	%f53, [%rd35];
	mad.lo.s32 	%r31, %r39, %r18, %r2;
	mul.wide.s32 	%rd36, %r31, 4;
	add.s64 	%rd37, %rd1, %rd36;
	ld.global.f32 	%f54, [%rd37];
	fma.rn.f32 	%f55, %f53, %f54, %f67;
	cvt.u64.u32 	%rd38, %r3;
	cvt.u64.u32 	%rd39, %r39;
	add.s64 	%rd40, %rd39, %rd38;
	shl.b64 	%rd41, %rd40, 2;
	add.s64 	%rd42, %rd2, %rd41;
	ld.global.f32 	%f56, [%rd42+4];
	mul.wide.s32 	%rd43, %r18, 4;
	add.s64 	%rd44, %rd37, %rd43;
	ld.global.f32 	%f57, [%rd44];
	fma.rn.f32 	%f67, %f56, %f57, %f55;
	add.s32 	%r39, %r39, 2;
$L__BB0_11:
	and.b32  	%r32, %r19, 1;
	setp.eq.b32 	%p11, %r32, 1;
	not.pred 	%p12, %p11;
	@%p12 bra 	$L__BB0_13;
	add.s32 	%r33, %r39, %r3;
	mul.wide.u32 	%rd45, %r33, 4;
	add.s64 	%rd46, %rd2, %rd45;
	ld.global.f32 	%f58, [%rd46];
	mad.lo.s32 	%r34, %r39, %r18, %r2;
	mul.wide.s32 	%rd47, %r34, 4;
	add.s64 	%rd48, %rd1, %rd47;
	ld.global.f32 	%f59, [%rd48];
	fma.rn.f32 	%f67, %f58, %f59, %f67;
$L__BB0_13:
	mad.lo.s32 	%r35, %r18, %r1, %r2;
	cvta.to.global.u64 	%rd49, %rd6;
	mul.wide.s32 	%rd50, %r35, 4;
	add.s64 	%rd51, %rd49, %rd50;
	st.global.f32 	[%rd51], %f67;
$L__BB0_14:
	ret;

}


// ===== COMPILED SASS (sm_100) =====

	.target	sm_100

	.elftype	@"ET_EXEC"


//--------------------- .note.nv.tkinfo           --------------------------
	.section	.note.nv.tkinfo,"",@"SHT_NOTE"
	.sectionflags	@"SHF_NOTE_NV_TKINFO"
	.tkinfo
        /*0018*/ 	.word	0x00000002
        /*0030*/ 	.string	""
        /*0030*/ 	.string	"ptxas"
        /*0030*/ 	.string	"Cuda compilation tools, release 13.0, V13.0.88"
        /*0030*/ 	.string	"Build cuda_13.0.r13.0/compiler.36424714_0"
        /*0030*/ 	.string	"-arch sm_100 -m 64 "



//--------------------- .note.nv.cuinfo           --------------------------
	.section	.note.nv.cuinfo,"",@"SHT_NOTE"
	.sectionflags	@"SHF_NOTE_NV_CUINFO"
        /*0018*/ 	.short	0x0002
        /*001a*/ 	.short	0x0064
        /*001c*/ 	.short	0x0082
	.zero		2


//--------------------- .nv.info                  --------------------------
	.section	.nv.info,"",@"SHT_CUDA_INFO"
	.align	4


	//----- nvinfo : EIATTR_REGCOUNT
	.align		4
        /*0000*/ 	.byte	0x04, 0x2f
        /*0002*/ 	.short	(.L_1 - .L_0)
	.align		4
.L_0:
        /*0004*/ 	.word	index@(_Z11naive_sgemmPfS_S_iii)
        /*0008*/ 	.word	0x00000020


	//----- nvinfo : EIATTR_FRAME_SIZE
	.align		4
.L_1:
        /*000c*/ 	.byte	0x04, 0x11
        /*000e*/ 	.short	(.L_3 - .L_2)
	.align		4
.L_2:
        /*0010*/ 	.word	index@(_Z11naive_sgemmPfS_S_iii)
        /*0014*/ 	.word	0x00000000


	//----- nvinfo : EIATTR_MIN_STACK_SIZE
	.align		4
.L_3:
        /*0018*/ 	.byte	0x04, 0x12
        /*001a*/ 	.short	(.L_5 - .L_4)
	.align		4
.L_4:
        /*001c*/ 	.word	index@(_Z11naive_sgemmPfS_S_iii)
        /*0020*/ 	.word	0x00000000
.L_5:


//--------------------- .nv.compat                --------------------------
	.section	.nv.compat,"",@"SHT_CUDA_COMPAT_INFO"
	.align	4
        /*0000*/ 	.byte	0x02, 0x09, 0x00, 0x00, 0x02, 0x02, 0x01, 0x00, 0x02, 0x05, 0x05, 0x00, 0x03, 0x07, 0x01, 0x01
        /*0010*/ 	.byte	0x02, 0x03, 0x00, 0x00, 0x02, 0x06, 0x01, 0x00, 0x04, 0x0b, 0x08, 0x00, 0x09, 0x00, 0x00, 0x00
        /*0020*/ 	.byte	0x00, 0x00, 0x00, 0x00


//--------------------- .nv.info._Z11naive_sgemmPfS_S_iii --------------------------
	.section	.nv.info._Z11naive_sgemmPfS_S_iii,"",@"SHT_CUDA_INFO"
	.sectionflags	@""
	.align	4


	//----- nvinfo : EIATTR_CUDA_API_VERSION
	.align		4
        /*0000*/ 	.byte	0x04, 0x37
        /*0002*/ 	.short	(.L_7 - .L_6)
.L_6:
        /*0004*/ 	.word	0x00000082


	//----- nvinfo : EIATTR_KPARAM_INFO
	.align		4
.L_7:
        /*0008*/ 	.byte	0x04, 0x17
        /*000a*/ 	.short	(.L_9 - .L_8)
.L_8:
        /*000c*/ 	.word	0x00000000
        /*0010*/ 	.short	0x0005
        /*0012*/ 	.short	0x0020
        /*0014*/ 	.byte	0x00, 0xf0, 0x11, 0x00


	//----- nvinfo : EIATTR_KPARAM_INFO
	.align		4
.L_9:
        /*0018*/ 	.byte	0x04, 0x17
        /*001a*/ 	.short	(.L_11 - .L_10)
.L_10:
        /*001c*/ 	.word	0x00000000
        /*0020*/ 	.short	0x0004
        /*0022*/ 	.short	0x001c
        /*0024*/ 	.byte	0x00, 0xf0, 0x11, 0x00


	//----- nvinfo : EIATTR_KPARAM_INFO
	.align		4
.L_11:
        /*0028*/ 	.byte	0x04, 0x17
        /*002a*/ 	.short	(.L_13 - .L_12)
.L_12:
        /*002c*/ 	.word	0x00000000
        /*0030*/ 	.short	0x0003
        /*0032*/ 	.short	0x0018
        /*0034*/ 	.byte	0x00, 0xf0, 0x11, 0x00


	//----- nvinfo : EIATTR_KPARAM_INFO
	.align		4
.L_13:
        /*0038*/ 	.byte	0x04, 0x17
        /*003a*/ 	.short	(.L_15 - .L_14)
.L_14:
        /*003c*/ 	.word	0x00000000
        /*0040*/ 	.short	0x0002
        /*0042*/ 	.short	0x0010
        /*0044*/ 	.byte	0x00, 0xf5, 0x21, 0x00


	//----- nvinfo : EIATTR_KPARAM_INFO
	.align		4
.L_15:
        /*0048*/ 	.byte	0x04, 0x17
        /*004a*/ 	.short	(.L_17 - .L_16)
.L_16:
        /*004c*/ 	.word	0x00000000
        /*0050*/ 	.short	0x0001
        /*0052*/ 	.short	0x0008
        /*0054*/ 	.byte	0x00, 0xf5, 0x21, 0x00


	//----- nvinfo : EIATTR_KPARAM_INFO
	.align		4
.L_17:
        /*0058*/ 	.byte	0x04, 0x17
        /*005a*/ 	.short	(.L_19 - .L_18)
.L_18:
        /*005c*/ 	.word	0x00000000
        /*0060*/ 	.short	0x0000
        /*0062*/ 	.short	0x0000
        /*0064*/ 	.byte	0x00, 0xf5, 0x21, 0x00


	//----- nvinfo : EIATTR_SPARSE_MMA_MASK
	.align		4
.L_19:
        /*0068*/ 	.byte	0x03, 0x50
        /*006a*/ 	.short	0x0000


	//----- nvinfo : EIATTR_MAXREG_COUNT
	.align		4
        /*006c*/ 	.byte	0x03, 0x1b
        /*006e*/ 	.short	0x00ff


	//----- nvinfo : EIATTR_MERCURY_ISA_VERSION
	.align		4
        /*0070*/ 	.byte	0x03, 0x5f
        /*0072*/ 	.short	0x0101


	//----- nvinfo : EIATTR_VRC_CTA_INIT_COUNT
	.align		4
        /*0074*/ 	.byte	0x02, 0x4a
	.zero		1
	.zero		1


	//----- nvinfo : EIATTR_EXIT_INSTR_OFFSETS
	.align		4
        /*0078*/ 	.byte	0x04, 0x1c
        /*007a*/ 	.short	(.L_21 - .L_20)


	//   ....[0]....
.L_20:
        /*007c*/ 	.word	0x000000c0


	//   ....[1]....
        /*0080*/ 	.word	0x000008e0


	//----- nvinfo : EIATTR_CBANK_PARAM_SIZE
	.align		4
.L_21:
        /*0084*/ 	.byte	0x03, 0x19
        /*0086*/ 	.short	0x0024


	//----- nvinfo : EIATTR_PARAM_CBANK
	.align		4
        /*0088*/ 	.byte	0x04, 0x0a
        /*008a*/ 	.short	(.L_23 - .L_22)
	.align		4
.L_22:
        /*008c*/ 	.word	index@(.nv.constant0._Z11naive_sgemmPfS_S_iii)
        /*0090*/ 	.short	0x0380
        /*0092*/ 	.short	0x0024


	//----- nvinfo : EIATTR_SW_WAR
	.align		4
.L_23:
        /*0094*/ 	.byte	0x04, 0x36
        /*0096*/ 	.short	(.L_25 - .L_24)
.L_24:
        /*0098*/ 	.word	0x00000008
.L_25:


//--------------------- .nv.callgraph             --------------------------
	.section	.nv.callgraph,"",@"SHT_CUDA_CALLGRAPH"
	.align	4
	.sectionentsize	8
	.align		4
        /*0000*/ 	.word	0x00000000
	.align		4
        /*0004*/ 	.word	0xffffffff
	.align		4
        /*0008*/ 	.word	0x00000000
	.align		4
        /*000c*/ 	.word	0xfffffffe
	.align		4
        /*0010*/ 	.word	0x00000000
	.align		4
        /*0014*/ 	.word	0xfffffffd
	.align		4
        /*0018*/ 	.word	0x00000000
	.align		4
        /*001c*/ 	.word	0xfffffffc


//--------------------- .text._Z11naive_sgemmPfS_S_iii --------------------------
	.section	.text._Z11naive_sgemmPfS_S_iii,"ax",@progbits
	.align	128
        .global         _Z11naive_sgemmPfS_S_iii
        .type           _Z11naive_sgemmPfS_S_iii,@function
        .size           _Z11naive_sgemmPfS_S_iii,(.L_x_5 - _Z11naive_sgemmPfS_S_iii)
        .other          _Z11naive_sgemmPfS_S_iii,@"STO_CUDA_ENTRY STV_DEFAULT"
_Z11naive_sgemmPfS_S_iii:
.text._Z11naive_sgemmPfS_S_iii:
[----:B------:R-:W-:Y:S01]  /*0000*/  LDC R1, c[0x0][0x37c] ;  /* 0x0000df00ff017b82 */ /* 0x000fe20000000800 */
[----:B------:R-:W0:Y:S01]  /*0010*/  S2R R0, SR_TID.X ;  /* 0x0000000000007919 */ /* 0x000e220000002100 */
[----:B------:R-:W1:Y:S06]  /*0020*/  LDCU UR4, c[0x0][0x364] ;  /* 0x00006c80ff0477ac */ /* 0x000e6c0008000800 */
[----:B------:R-:W2:Y:S01]  /*0030*/  LDC.64 R2, c[0x0][0x398] ;  /* 0x0000e600ff027b82 */ /* 0x000ea20000000a00 */
[----:B------:R-:W0:Y:S01]  /*0040*/  S2R R5, SR_CTAID.X ;  /* 0x0000000000057919 */ /* 0x000e220000002500 */
[----:B------:R-:W0:Y:S01]  /*0050*/  LDCU UR5, c[0x0][0x360] ;  /* 0x00006c00ff0577ac */ /* 0x000e220008000800 */
[----:B------:R-:W1:Y:S01]  /*0060*/  S2R R19, SR_TID.Y ;  /* 0x0000000000137919 */ /* 0x000e620000002200 */
[----:B------:R-:W1:Y:S01]  /*0070*/  S2R R4, SR_CTAID.Y ;  /* 0x0000000000047919 */ /* 0x000e620000002600 */
[----:B0-----:R-:W-:-:S05]  /*0080*/  IMAD R0, R5, UR5, R0 ;  /* 0x0000000505007c24 */ /* 0x001fca000f8e0200 */
[----:B--2---:R-:W-:Y:S01]  /*0090*/  ISETP.GE.AND P0, PT, R0, R3, PT ;  /* 0x000000030000720c */ /* 0x004fe20003f06270 */
[----:B-1----:R-:W-:-:S05]  /*00a0*/  IMAD R19, R4, UR4, R19 ;  /* 0x0000000404137c24 */ /* 0x002fca000f8e0213 */
[----:B------:R-:W-:-:S13]  /*00b0*/  ISETP.GE.OR P0, PT, R19, R2, P0 ;  /* 0x000000021300720c */ /* 0x000fda0000706670 */
[----:B------:R-:W-:Y:S05]  /*00c0*/  @P0 EXIT ;  /* 0x000000000000094d */ /* 0x000fea0003800000 */
[----:B------:R-:W0:Y:S01]  /*00d0*/  LDC R2, c[0x0][0x3a0] ;  /* 0x0000e800ff027b82 */ /* 0x000e220000000800 */
[----:B------:R-:W1:Y:S01]  /*00e0*/  LDCU.64 UR4, c[0x0][0x358] ;  /* 0x00006b00ff0477ac */ /* 0x000e620008000a00 */
[----:B------:R-:W-:Y:S01]  /*00f0*/  HFMA2 R24, -RZ, RZ, 0, 0 ;  /* 0x00000000ff187431 */ /* 0x000fe200000001ff */
[----:B0-----:R-:W-:-:S13]  /*0100*/  ISETP.GE.AND P0, PT, R2, 0x1, PT ;  /* 0x000000010200780c */ /* 0x001fda0003f06270 */
[----:B-1----:R-:W-:Y:S05]  /*0110*/  @!P0 BRA `(.L_x_0) ;  /* 0x0000000400e08947 */ /* 0x002fea0003800000 */
[C---:B------:R-:W-:Y:S01]  /*0120*/  ISETP.GE.U32.AND P1, PT, R2.reuse, 0x8, PT ;  /* 0x000000080200780c */ /* 0x040fe20003f26070 */
[----:B------:R-:W-:Y:S01]  /*0130*/  IMAD R20, R19, R2, RZ ;  /* 0x0000000213147224 */ /* 0x000fe200078e02ff */
[----:B------:R-:W-:Y:S02]  /*0140*/  LOP3.LUT R27, R2, 0x7, RZ, 0xc0, !PT ;  /* 0x00000007021b7812 */ /* 0x000fe400078ec0ff */
[----:B------:R-:W-:Y:S02]  /*0150*/  MOV R24, RZ ;  /* 0x000000ff00187202 */ /* 0x000fe40000000f00 */
[----:B------:R-:W-:Y:S02]  /*0160*/  ISETP.NE.AND P0, PT, R27, RZ, PT ;  /* 0x000000ff1b00720c */ /* 0x000fe40003f05270 */
[----:B------:R-:W-:-:S05]  /*0170*/  MOV R21, RZ ;  /* 0x000000ff00157202 */ /* 0x000fca0000000f00 */
[----:B------:R-:W-:Y:S06]  /*0180*/  @!P1 BRA `(.L_x_1) ;  /* 0x0000000000c49947 */ /* 0x000fec0003800000 */
[----:B------:R-:W0:Y:S01]  /*0190*/  LDC.64 R4, c[0x0][0x380] ;  /* 0x0000e000ff047b82 */ /* 0x000e220000000a00 */
[----:B------:R-:W-:Y:S02]  /*01a0*/  LOP3.LUT R21, R2, 0x7ffffff8, RZ, 0xc0, !PT ;  /* 0x7ffffff802157812 */ /* 0x000fe400078ec0ff */
[----:B------:R-:W-:Y:S02]  /*01b0*/  MOV R24, RZ ;  /* 0x000000ff00187202 */ /* 0x000fe40000000f00 */
[----:B------:R-:W-:Y:S02]  /*01c0*/  MOV R18, R0 ;  /* 0x0000000000127202 */ /* 0x000fe40000000f00 */
[----:B------:R-:W-:Y:S01]  /*01d0*/  IADD3 R22, PT, PT, -R21, RZ, RZ ;  /* 0x000000ff15167210 */ /* 0x000fe20007ffe1ff */
[----:B0-----:R-:W-:-:S03]  /*01e0*/  IMAD.WIDE.U32 R4, R20, 0x4, R4 ;  /* 0x0000000414047825 */ /* 0x001fc600078e0004 */
[----:B------:R-:W-:-:S04]  /*01f0*/  IADD3 R6, P1, PT, R4, 0x10, RZ ;  /* 0x0000001004067810 */ /* 0x000fc80007f3e0ff */
[----:B------:R-:W-:-:S09]  /*0200*/  IADD3.X R7, PT, PT, RZ, R5, RZ, P1, !PT ;  /* 0x00000005ff077210 */ /* 0x000fd20000ffe4ff */
.L_x_2:
[----:B------:R-:W0:Y:S01]  /*0210*/  LDC.64 R16, c[0x0][0x388] ;  /* 0x0000e200ff107b82 */ /* 0x000e220000000a00 */
[----:B------:R-:W-:Y:S02]  /*0220*/  MOV R4, R6 ;  /* 0x0000000600047202 */ /* 0x000fe40000000f00 */
[----:B------:R-:W-:-:S05]  /*0230*/  MOV R5, R7 ;  /* 0x0000000700057202 */ /* 0x000fca0000000f00 */
[----:B------:R-:W2:Y:S04]  /*0240*/  LDG.E R25, desc[UR4][R4.64+-0x10] ;  /* 0xfffff00404197981 */ /* 0x000ea8000c1e1900 */
[----:B------:R-:W3:Y:S04]  /*0250*/  LDG.E R23, desc[UR4][R4.64+-0xc] ;  /* 0xfffff40404177981 */ /* 0x000ee8000c1e1900 */
[----:B------:R-:W4:Y:S04]  /*0260*/  LDG.E R29, desc[UR4][R4.64+-0x8] ;  /* 0xfffff804041d7981 */ /* 0x000f28000c1e1900 */
[----:B------:R-:W5:Y:S01]  /*0270*/  LDG.E R28, desc[UR4][R4.64+-0x4] ;  /* 0xfffffc04041c7981 */ /* 0x000f62000c1e1900 */
[----:B0-----:R-:W-:-:S05]  /*0280*/  IMAD.WIDE R16, R18, 0x4, R16 ;  /* 0x0000000412107825 */ /* 0x001fca00078e0210 */
[----:B------:R0:W2:Y:S01]  /*0290*/  LDG.E R26, desc[UR4][R16.64] ;  /* 0x00000004101a7981 */ /* 0x0000a2000c1e1900 */
[----:B------:R-:W-:-:S04]  /*02a0*/  IMAD.WIDE R14, R3, 0x4, R16 ;  /* 0x00000004030e7825 */ /* 0x000fc800078e0210 */
[C---:B------:R-:W-:Y:S02]  /*02b0*/  IMAD.WIDE R6, R3.reuse, 0x4, R14 ;  /* 0x0000000403067825 */ /* 0x040fe400078e020e */
[----:B------:R-:W3:Y:S02]  /*02c0*/  LDG.E R14, desc[UR4][R14.64] ;  /* 0x000000040e0e7981 */ /* 0x000ee4000c1e1900 */
[C---:B------:R-:W-:Y:S02]  /*02d0*/  IMAD.WIDE R10, R3.reuse, 0x4, R6 ;  /* 0x00000004030a7825 */ /* 0x040fe400078e0206 */
[----:B------:R-:W4:Y:S02]  /*02e0*/  LDG.E R6, desc[UR4][R6.64] ;  /* 0x0000000406067981 */ /* 0x000f24000c1e1900 */
[C---:B------:R-:W-:Y:S02]  /*02f0*/  IMAD.WIDE R8, R3.reuse, 0x4, R10 ;  /* 0x0000000403087825 */ /* 0x040fe400078e020a */
[----:B------:R-:W5:Y:S02]  /*0300*/  LDG.E R10, desc[UR4][R10.64] ;  /* 0x000000040a0a7981 */ /* 0x000f64000c1e1900 */
[----:B------:R-:W-:-:S02]  /*0310*/  IMAD.WIDE R12, R3, 0x4, R8 ;  /* 0x00000004030c7825 */ /* 0x000fc400078e0208 */
[----:B------:R-:W5:Y:S04]  /*0320*/  LDG.E R7, desc[UR4][R4.64] ;  /* 0x0000000404077981 */ /* 0x000f68000c1e1900 */
[----:B------:R-:W5:Y:S01]  /*0330*/  LDG.E R8, desc[UR4][R8.64] ;  /* 0x0000000408087981 */ /* 0x000f62000c1e1900 */
[----:B0-----:R-:W-:-:S03]  /*0340*/  IMAD.WIDE R16, R3, 0x4, R12 ;  /* 0x0000000403107825 */ /* 0x001fc600078e020c */
[----:B------:R-:W5:Y:S04]  /*0350*/  LDG.E R12, desc[UR4][R12.64] ;  /* 0x000000040c0c7981 */ /* 0x000f68000c1e1900 */
[----:B------:R-:W5:Y:S04]  /*0360*/  LDG.E R15, desc[UR4][R16.64] ;  /* 0x00000004100f7981 */ /* 0x000f68000c1e1900 */
[----:B------:R-:W5:Y:S04]  /*0370*/  LDG.E R9, desc[UR4][R4.64+0x4] ;  /* 0x0000040404097981 */ /* 0x000f68000c1e1900 */
[----:B------:R-:W5:Y:S01]  /*0380*/  LDG.E R11, desc[UR4][R4.64+0xc] ;  /* 0x00000c04040b7981 */ /* 0x000f62000c1e1900 */
[----:B--2---:R-:W-:Y:S01]  /*0390*/  FFMA R26, R25, R26, R24 ;  /* 0x0000001a191a7223 */ /* 0x004fe20000000018 */
[----:B------:R-:W-:-:S02]  /*03a0*/  IMAD.WIDE R24, R3, 0x4, R16 ;  /* 0x0000000403187825 */ /* 0x000fc400078e0210 */
[----:B------:R-:W2:Y:S04]  /*03b0*/  LDG.E R16, desc[UR4][R4.64+0x8] ;  /* 0x0000080404107981 */ /* 0x000ea8000c1e1900 */
[----:B------:R-:W2:Y:S01]  /*03c0*/  LDG.E R24, desc[UR4][R24.64] ;  /* 0x0000000418187981 */ /* 0x000ea2000c1e1900 */
[----:B---3--:R-:W-:Y:S01]  /*03d0*/  FFMA R14, R23, R14, R26 ;  /* 0x0000000e170e7223 */ /* 0x008fe2000000001a */
[----:B------:R-:W-:-:S03]  /*03e0*/  IADD3 R22, PT, PT, R22, 0x8, RZ ;  /* 0x0000000816167810 */ /* 0x000fc60007ffe0ff */
[----:B----4-:R-:W-:Y:S01]  /*03f0*/  FFMA R29, R29, R6, R14 ;  /* 0x000000061d1d7223 */ /* 0x010fe2000000000e */
[----:B------:R-:W-:-:S03]  /*0400*/  ISETP.NE.AND P1, PT, R22, RZ, PT ;  /* 0x000000ff1600720c */ /* 0x000fc60003f25270 */
[----:B-----5:R-:W-:Y:S01]  /*0410*/  FFMA R10, R28, R10, R29 ;  /* 0x0000000a1c0a7223 */ /* 0x020fe2000000001d */
[----:B------:R-:W-:-:S03]  /*0420*/  IADD3 R6, P2, PT, R4, 0x20, RZ ;  /* 0x0000002004067810 */ /* 0x000fc60007f5e0ff */
[----:B------:R-:W-:Y:S01]  /*0430*/  FFMA R8, R7, R8, R10 ;  /* 0x0000000807087223 */ /* 0x000fe2000000000a */
[----:B------:R-:W-:Y:S02]  /*0440*/  IADD3.X R7, PT, PT, RZ, R5, RZ, P2, !PT ;  /* 0x00000005ff077210 */ /* 0x000fe400017fe4ff */
[----:B------:R-:W-:Y:S01]  /*0450*/  LEA R18, R3, R18, 0x3 ;  /* 0x0000001203127211 */ /* 0x000fe200078e18ff */
[----:B------:R-:W-:-:S04]  /*0460*/  FFMA R9, R9, R12, R8 ;  /* 0x0000000c09097223 */ /* 0x000fc80000000008 */
[----:B--2---:R-:W-:-:S04]  /*0470*/  FFMA R16, R16, R15, R9 ;  /* 0x0000000f10107223 */ /* 0x004fc80000000009 */
[----:B------:R-:W-:Y:S01]  /*0480*/  FFMA R24, R11, R24, R16 ;  /* 0x000000180b187223 */ /* 0x000fe20000000010 */
[----:B------:R-:W-:Y:S06]  /*0490*/  @P1 BRA `(.L_x_2) ;  /* 0xfffffffc005c1947 */ /* 0x000fec000383ffff */
.L_x_1:
[----:B------:R-:W-:Y:S05]  /*04a0*/  @!P0 BRA `(.L_x_0) ;  /* 0x0000000000fc8947 */ /* 0x000fea0003800000 */
[----:B------:R-:W-:Y:S02]  /*04b0*/  ISETP.GE.U32.AND P1, PT, R27, 0x4, PT ;  /* 0x000000041b00780c */ /* 0x000fe40003f26070 */
[----:B------:R-:W-:-:S04]  /*04c0*/  LOP3.LUT R16, R2, 0x3, RZ, 0xc0, !PT ;  /* 0x0000000302107812 */ /* 0x000fc800078ec0ff */
[----:B------:R-:W-:-:S07]  /*04d0*/  ISETP.NE.AND P0, PT, R16, RZ, PT ;  /* 0x000000ff1000720c */ /* 0x000fce0003f05270 */
[----:B------:R-:W-:Y:S06]  /*04e0*/  @!P1 BRA `(.L_x_3) ;  /* 0x00000000006c9947 */ /* 0x000fec0003800000 */
[----:B------:R-:W0:Y:S01]  /*04f0*/  LDC.64 R6, c[0x0][0x388] ;  /* 0x0000e200ff067b82 */ /* 0x000e220000000a00 */
[----:B------:R-:W1:Y:S01]  /*0500*/  LDCU.64 UR6, c[0x0][0x380] ;  /* 0x00007000ff0677ac */ /* 0x000e620008000a00 */
[----:B------:R-:W-:Y:S01]  /*0510*/  IMAD R9, R21, R3, R0 ;  /* 0x0000000315097224 */ /* 0x000fe200078e0200 */
[CC--:B------:R-:W-:Y:S02]  /*0520*/  IADD3 R5, PT, PT, R20.reuse, R21.reuse, RZ ;  /* 0x0000001514057210 */ /* 0x0c0fe40007ffe0ff */
[----:B------:R-:W-:-:S03]  /*0530*/  IADD3 R10, P1, PT, R20, R21, RZ ;  /* 0x00000015140a7210 */ /* 0x000fc60007f3e0ff */
[----:B------:R-:W2:Y:S01]  /*0540*/  LDC.64 R14, c[0x0][0x380] ;  /* 0x0000e000ff0e7b82 */ /* 0x000ea20000000a00 */
[----:B0-----:R-:W-:-:S04]  /*0550*/  IMAD.WIDE R6, R9, 0x4, R6 ;  /* 0x0000000409067825 */ /* 0x001fc800078e0206 */
[----:B------:R-:W-:Y:S02]  /*0560*/  IMAD.WIDE R8, R3, 0x4, R6 ;  /* 0x0000000403087825 */ /* 0x000fe400078e0206 */
[----:B------:R-:W3:Y:S02]  /*0570*/  LDG.E R6, desc[UR4][R6.64] ;  /* 0x0000000406067981 */ /* 0x000ee4000c1e1900 */
[----:B--2---:R-:W-:Y:S01]  /*0580*/  IMAD.WIDE.U32 R14, R5, 0x4, R14 ;  /* 0x00000004050e7825 */ /* 0x004fe200078e000e */
[----:B------:R-:W-:Y:S02]  /*0590*/  IADD3.X R5, PT, PT, RZ, RZ, RZ, P1, !PT ;  /* 0x000000ffff057210 */ /* 0x000fe40000ffe4ff */
[----:B-1----:R-:W-:-:S03]  /*05a0*/  LEA R4, P1, R10, UR6, 0x2 ;  /* 0x000000060a047c11 */ /* 0x002fc6000f8210ff */
[----:B------:R-:W3:Y:S01]  /*05b0*/  LDG.E R15, desc[UR4][R14.64] ;  /* 0x000000040e0f7981 */ /* 0x000ee2000c1e1900 */
[----:B------:R-:W-:Y:S01]  /*05c0*/  LEA.HI.X R5, R10, UR7, R5, 0x2, P1 ;  /* 0x000000070a057c11 */ /* 0x000fe200088f1405 */
[C---:B------:R-:W-:Y:S02]  /*05d0*/  IMAD.WIDE R10, R3.reuse, 0x4, R8 ;  /* 0x00000004030a7825 */ /* 0x040fe400078e0208 */
[----:B------:R-:W2:Y:S04]  /*05e0*/  LDG.E R8, desc[UR4][R8.64] ;  /* 0x0000000408087981 */ /* 0x000ea8000c1e1900 */
[----:B------:R-:W2:Y:S01]  /*05f0*/  LDG.E R17, desc[UR4][R4.64+0x4] ;  /* 0x0000040404117981 */ /* 0x000ea2000c1e1900 */
[----:B------:R-:W-:-:S03]  /*0600*/  IMAD.WIDE R12, R3, 0x4, R10 ;  /* 0x00000004030c7825 */ /* 0x000fc600078e020a */
[----:B------:R-:W4:Y:S04]  /*0610*/  LDG.E R22, desc[UR4][R10.64] ;  /* 0x000000040a167981 */ /* 0x000f28000c1e1900 */
[----:B------:R-:W4:Y:S04]  /*0620*/  LDG.E R18, desc[UR4][R4.64+0x8] ;  /* 0x0000080404127981 */ /* 0x000f28000c1e1900 */
[----:B------:R-:W5:Y:S04]  /*0630*/  LDG.E R26, desc[UR4][R4.64+0xc] ;  /* 0x00000c04041a7981 */ /* 0x000f68000c1e1900 */
[----:B------:R-:W5:Y:S01]  /*0640*/  LDG.E R12, desc[UR4][R12.64] ;  /* 0x000000040c0c7981 */ /* 0x000f62000c1e1900 */
[----:B------:R-:W-:Y:S01]  /*0650*/  IADD3 R21, PT, PT, R21, 0x4, RZ ;  /* 0x0000000415157810 */ /* 0x000fe20007ffe0ff */
[----:B---3--:R-:W-:-:S04]  /*0660*/  FFMA R24, R15, R6, R24 ;  /* 0x000000060f187223 */ /* 0x008fc80000000018 */
[----:B--2---:R-:W-:-:S04]  /*0670*/  FFMA R17, R17, R8, R24 ;  /* 0x0000000811117223 */ /* 0x004fc80000000018 */
[----:B----4-:R-:W-:-:S04]  /*0680*/  FFMA R17, R18, R22, R17 ;  /* 0x0000001612117223 */ /* 0x010fc80000000011 */
[----:B-----5:R-:W-:-:S07]  /*0690*/  FFMA R24, R26, R12, R17 ;  /* 0x0000000c1a187223 */ /* 0x020fce0000000011 */
.L_x_3:
[----:B------:R-:W-:Y:S05]  /*06a0*/  @!P0 BRA `(.L_x_0) ;  /* 0x00000000007c8947 */ /* 0x000fea0003800000 */
[----:B------:R-:W-:Y:S01]  /*06b0*/  ISETP.NE.AND P1, PT, R16, 0x1, PT ;  /* 0x000000011000780c */ /* 0x000fe20003f25270 */
[----:B------:R-:W0:Y:S01]  /*06c0*/  LDC.64 R12, c[0x0][0x380] ;  /* 0x0000e000ff0c7b82 */ /* 0x000e220000000a00 */
[----:B------:R-:W-:-:S04]  /*06d0*/  LOP3.LUT R2, R2, 0x1, RZ, 0xc0, !PT ;  /* 0x0000000102027812 */ /* 0x000fc800078ec0ff */
[----:B------:R-:W-:-:S03]  /*06e0*/  ISETP.NE.U32.AND P0, PT, R2, 0x1, PT ;  /* 0x000000010200780c */ /* 0x000fc60003f05070 */
[----:B------:R-:W1:Y:S04]  /*06f0*/  LDC.64 R10, c[0x0][0x388] ;  /* 0x0000e200ff0a7b82 */ /* 0x000e680000000a00 */
[CC--:B------:R-:W-:Y:S02]  /*0700*/  @P1 IADD3 R15, PT, PT, R20.reuse, R21.reuse, RZ ;  /* 0x00000015140f1210 */ /* 0x0c0fe40007ffe0ff */
[----:B------:R-:W-:Y:S02]  /*0710*/  @P1 IADD3 R2, P2, PT, R20, R21, RZ ;  /* 0x0000001514021210 */ /* 0x000fe40007f5e0ff */
[----:B------:R-:W2:Y:S02]  /*0720*/  @P1 LDC.64 R4, c[0x0][0x380] ;  /* 0x0000e000ff041b82 */ /* 0x000ea40000000a00 */
[----:B------:R-:W-:-:S06]  /*0730*/  @P1 IADD3.X R14, PT, PT, RZ, RZ, RZ, P2, !PT ;  /* 0x000000ffff0e1210 */ /* 0x000fcc00017fe4ff */
[----:B------:R-:W3:Y:S01]  /*0740*/  LDC.64 R6, c[0x0][0x380] ;  /* 0x0000e000ff067b82 */ /* 0x000ee20000000a00 */
[----:B0-----:R-:W-:-:S04]  /*0750*/  @P1 IMAD.WIDE.U32 R12, R15, 0x4, R12 ;  /* 0x000000040f0c1825 */ /* 0x001fc800078e000c */
[C---:B------:R-:W-:Y:S01]  /*0760*/  @P1 IMAD R15, R21.reuse, R3, R0 ;  /* 0x00000003150f1224 */ /* 0x040fe200078e0200 */
[----:B------:R-:W-:Y:S01]  /*0770*/  @P1 IADD3 R21, PT, PT, R21, 0x2, RZ ;  /* 0x0000000215151810 */ /* 0x000fe20007ffe0ff */
[----:B------:R-:W4:Y:S01]  /*0780*/  @P1 LDG.E R13, desc[UR4][R12.64] ;  /* 0x000000040c0d1981 */ /* 0x000f22000c1e1900 */
[----:B------:R-:W0:Y:S01]  /*0790*/  LDC.64 R8, c[0x0][0x388] ;  /* 0x0000e200ff087b82 */ /* 0x000e220000000a00 */
[----:B-1----:R-:W-:Y:S01]  /*07a0*/  @P1 IMAD.WIDE R10, R15, 0x4, R10 ;  /* 0x000000040f0a1825 */ /* 0x002fe200078e020a */
[----:B------:R-:W-:Y:S02]  /*07b0*/  @!P0 IADD3 R17, PT, PT, R20, R21, RZ ;  /* 0x0000001514118210 */ /* 0x000fe40007ffe0ff */
[----:B--2---:R-:W-:Y:S01]  /*07c0*/  @P1 LEA R4, P2, R2, R4, 0x2 ;  /* 0x0000000402041211 */ /* 0x004fe200078410ff */
[----:B------:R-:W-:-:S03]  /*07d0*/  @!P0 IMAD R21, R21, R3, R0 ;  /* 0x0000000315158224 */ /* 0x000fc600078e0200 */
[----:B------:R-:W-:Y:S01]  /*07e0*/  @P1 LEA.HI.X R5, R2, R5, R14, 0x2, P2 ;  /* 0x0000000502051211 */ /* 0x000fe200010f140e */
[----:B------:R-:W-:Y:S01]  /*07f0*/  @P1 IMAD.WIDE R14, R3, 0x4, R10 ;  /* 0x00000004030e1825 */ /* 0x000fe200078e020a */
[----:B------:R-:W4:Y:S03]  /*0800*/  @P1 LDG.E R2, desc[UR4][R10.64] ;  /* 0x000000040a021981 */ /* 0x000f26000c1e1900 */
[----:B---3--:R-:W-:Y:S01]  /*0810*/  @!P0 IMAD.WIDE.U32 R6, R17, 0x4, R6 ;  /* 0x0000000411068825 */ /* 0x008fe200078e0006 */
[----:B------:R-:W2:Y:S04]  /*0820*/  @P1 LDG.E R5, desc[UR4][R4.64+0x4] ;  /* 0x0000040404051981 */ /* 0x000ea8000c1e1900 */
[----:B------:R-:W2:Y:S01]  /*0830*/  @P1 LDG.E R14, desc[UR4][R14.64] ;  /* 0x000000040e0e1981 */ /* 0x000ea2000c1e1900 */
[----:B0-----:R-:W-:-:S03]  /*0840*/  @!P0 IMAD.WIDE R8, R21, 0x4, R8 ;  /* 0x0000000415088825 */ /* 0x001fc600078e0208 */
[----:B------:R-:W3:Y:S04]  /*0850*/  @!P0 LDG.E R7, desc[UR4][R6.64] ;  /* 0x0000000406078981 */ /* 0x000ee8000c1e1900 */
[----:B------:R-:W3:Y:S01]  /*0860*/  @!P0 LDG.E R8, desc[UR4][R8.64] ;  /* 0x0000000408088981 */ /* 0x000ee2000c1e1900 */
[----:B----4-:R-:W-:-:S04]  /*0870*/  @P1 FFMA R2, R13, R2, R24 ;  /* 0x000000020d021223 */ /* 0x010fc80000000018 */
[----:B--2---:R-:W-:-:S04]  /*0880*/  @P1 FFMA R24, R5, R14, R2 ;  /* 0x0000000e05181223 */ /* 0x004fc80000000002 */
[----:B---3--:R-:W-:-:S07]  /*0890*/  @!P0 FFMA R24, R7, R8, R24 ;  /* 0x0000000807188223 */ /* 0x008fce0000000018 */
.L_x_0:
[----:B------:R-:W0:Y:S01]  /*08a0*/  LDC.64 R4, c[0x0][0x390] ;  /* 0x0000e400ff047b82 */ /* 0x000e220000000a00 */
[----:B------:R-:W-:-:S04]  /*08b0*/  IMAD R3, R19, R3, R0 ;  /* 0x0000000313037224 */ /* 0x000fc800078e0200 */
[----:B0-----:R-:W-:-:S05]  /*08c0*/  IMAD.WIDE R2, R3, 0x4, R4 ;  /* 0x0000000403027825 */ /* 0x001fca00078e0204 */
[----:B------:R-:W-:Y:S01]  /*08d0*/  STG.E desc[UR4][R2.64], R24 ;  /* 0x0000001802007986 */ /* 0x000fe2000c101904 */
[----:B------:R-:W-:Y:S05]  /*08e0*/  EXIT ;  /* 0x000000000000794d */ /* 0x000fea0003800000 */
.L_x_4:
[----:B------:R-:W-:-:S00]  /*08f0*/  BRA `(.L_x_4) ;  /* 0xfffffffc00fc7947 */ /* 0x000fc0000383ffff */
[----:B------:R-:W-:-:S00]  /*0900*/  NOP ;  /* 0x0000000000007918 */ /* 0x000fc00000000000 */
[----:B------:R-:W-:-:S00]  /*0910*/  NOP ;  /* 0x0000000000007918 */ /* 0x000fc00000000000 */
[----:B------:R-:W-:-:S00]  /*0920*/  NOP ;  /* 0x0000000000007918 */ /* 0x000fc00000000000 */
[----:B------:R-:W-:-:S00]  /*0930*/  NOP ;  /* 0x0000000000007918 */ /* 0x000fc00000000000 */
[----:B------:R-:W-:-:S00]  /*0940*/  NOP ;  /* 0x0000000000007918 */ /* 0x000fc00000000000 */
[----:B------:R-:W-:-:S00]  /*0950*/  NOP ;  /* 0x0000000000007918 */ /* 0x000fc00000000000 */
[----:B------:R-:W-:-:S00]  /*0960*/  NOP ;  /* 0x0000000000007918 */ /* 0x000fc00000000000 */
[----:B------:R-:W-:-:S00]  /*0970*/  NOP ;  /* 0x0000000000007918 */ /* 0x000fc00000000000 */
.L_x_5:


//--------------------- .nv.shared.reserved.0     --------------------------
	.section	.nv.shared.reserved.0,"aw",@nobits
	.weak		__nv_reservedSMEM_offset_0_alias
	.size		__nv_reservedSMEM_offset_0_alias, 0, 64
	.other		__nv_reservedSMEM_offset_0_alias,@"STO_CUDA_RESERVED_SHARED STV_DEFAULT"
__nv_reservedSMEM_offset_0_alias:
	.zero		0
	.zero		64


//--------------------- .nv.constant0._Z11naive_sgemmPfS_S_iii --------------------------
	.section	.nv.constant0._Z11naive_sgemmPfS_S_iii,"a",@progbits
	.sectionflags	@""
	.align	4
.nv.constant0._Z11naive_sgemmPfS_S_iii:
	.zero		932


//--------------------- SYMBOLS --------------------------

	.type		.nv.reservedSmem.offset0,@object
	.size		.nv.reservedSmem.offset0,0x4
